	.headerflags	@"EF_CUDA_TEXMODE_UNIFIED EF_CUDA_64BIT_ADDRESS EF_CUDA_ACCELERATORS EF_CUDA_SM90 EF_CUDA_VIRTUAL_SM(EF_CUDA_SM90)"
	.elftype	@"ET_EXEC"


//--------------------- .nv.info                  --------------------------
	.section	.nv.info,"",@"SHT_CUDA_INFO"
	.align	4


	//----- nvinfo : EIATTR_REGCOUNT
	.align		4
        /*0000*/ 	.byte	0x04, 0x2f
        /*0002*/ 	.short	(.L_3 - .L_2)
	.align		4
.L_2:
        /*0004*/ 	.word	index@(triton_poi_fused__native_batch_norm_legit_no_training_hardtanh_5)
        /*0008*/ 	.word	0x00000010


	//----- nvinfo : EIATTR_MIN_STACK_SIZE
	.align		4
.L_3:
        /*000c*/ 	.byte	0x04, 0x12
        /*000e*/ 	.short	(.L_5 - .L_4)
	.align		4
.L_4:
        /*0010*/ 	.word	index@(triton_poi_fused__native_batch_norm_legit_no_training_hardtanh_5)
        /*0014*/ 	.word	0x00000000


	//----- nvinfo : EIATTR_FRAME_SIZE
	.align		4
.L_5:
        /*0018*/ 	.byte	0x04, 0x11
        /*001a*/ 	.short	(.L_7 - .L_6)
	.align		4
.L_6:
        /*001c*/ 	.word	index@(triton_poi_fused__native_batch_norm_legit_no_training_hardtanh_5)
        /*0020*/ 	.word	0x00000000


	//----- nvinfo : EIATTR_MIN_STACK_SIZE
	.align		4
.L_7:
        /*0024*/ 	.byte	0x04, 0x12
        /*0026*/ 	.short	(.L_9 - .L_8)
	.align		4
.L_8:
        /*0028*/ 	.word	index@(triton_poi_fused__native_batch_norm_legit_no_training_hardtanh_5)
        /*002c*/ 	.word	0x00000000
.L_9:


//--------------------- .nv.info.triton_poi_fused__native_batch_norm_legit_no_training_hardtanh_5 --------------------------
	.section	.nv.info.triton_poi_fused__native_batch_norm_legit_no_training_hardtanh_5,"",@"SHT_CUDA_INFO"
	.sectionflags	@""
	.align	4


	//----- nvinfo : EIATTR_CUDA_API_VERSION
	.align		4
        /*0000*/ 	.byte	0x04, 0x37
        /*0002*/ 	.short	(.L_11 - .L_10)
.L_10:
        /*0004*/ 	.word	0x0000007c


	//----- nvinfo : EIATTR_KPARAM_INFO
	.align		4
.L_11:
        /*0008*/ 	.byte	0x04, 0x17
        /*000a*/ 	.short	(.L_13 - .L_12)
.L_12:
        /*000c*/ 	.word	0x00000000
        /*0010*/ 	.short	0x0006
        /*0012*/ 	.short	0x0030
        /*0014*/ 	.byte	0x00, 0xf0, 0x11, 0x00


	//----- nvinfo : EIATTR_KPARAM_INFO
	.align		4
.L_13:
        /*0018*/ 	.byte	0x04, 0x17
        /*001a*/ 	.short	(.L_15 - .L_14)
.L_14:
        /*001c*/ 	.word	0x00000000
        /*0020*/ 	.short	0x0005
        /*0022*/ 	.short	0x0028
        /*0024*/ 	.byte	0x00, 0xf4, 0x21, 0x00


	//----- nvinfo : EIATTR_KPARAM_INFO
	.align		4
.L_15:
        /*0028*/ 	.byte	0x04, 0x17
        /*002a*/ 	.short	(.L_17 - .L_16)
.L_16:
        /*002c*/ 	.word	0x00000000
        /*0030*/ 	.short	0x0004
        /*0032*/ 	.short	0x0020
        /*0034*/ 	.byte	0x00, 0xf4, 0x21, 0x00


	//----- nvinfo : EIATTR_KPARAM_INFO
	.align		4
.L_17:
        /*0038*/ 	.byte	0x04, 0x17
        /*003a*/ 	.short	(.L_19 - .L_18)
.L_18:
        /*003c*/ 	.word	0x00000000
        /*0040*/ 	.short	0x0003
        /*0042*/ 	.short	0x0018
        /*0044*/ 	.byte	0x00, 0xf4, 0x21, 0x00


	//----- nvinfo : EIATTR_KPARAM_INFO
	.align		4
.L_19:
        /*0048*/ 	.byte	0x04, 0x17
        /*004a*/ 	.short	(.L_21 - .L_20)
.L_20:
        /*004c*/ 	.word	0x00000000
        /*0050*/ 	.short	0x0002
        /*0052*/ 	.short	0x0010
        /*0054*/ 	.byte	0x00, 0xf4, 0x21, 0x00


	//----- nvinfo : EIATTR_KPARAM_INFO
	.align		4
.L_21:
        /*0058*/ 	.byte	0x04, 0x17
        /*005a*/ 	.short	(.L_23 - .L_22)
.L_22:
        /*005c*/ 	.word	0x00000000
        /*0060*/ 	.short	0x0001
        /*0062*/ 	.short	0x0008
        /*0064*/ 	.byte	0x00, 0xf4, 0x21, 0x00


	//----- nvinfo : EIATTR_KPARAM_INFO
	.align		4
.L_23:
        /*0068*/ 	.byte	0x04, 0x17
        /*006a*/ 	.short	(.L_25 - .L_24)
.L_24:
        /*006c*/ 	.word	0x00000000
        /*0070*/ 	.short	0x0000
        /*0072*/ 	.short	0x0000
        /*0074*/ 	.byte	0x00, 0xf4, 0x21, 0x00


	//----- nvinfo : EIATTR_SPARSE_MMA_MASK
	.align		4
.L_25:
        /*0078*/ 	.byte	0x03, 0x50
        /*007a*/ 	.short	0x0000


	//----- nvinfo : EIATTR_MAXREG_COUNT
	.align		4
        /*007c*/ 	.byte	0x03, 0x1b
        /*007e*/ 	.short	0x00ff


	//----- nvinfo : EIATTR_EXIT_INSTR_OFFSETS
	.align		4
        /*0080*/ 	.byte	0x04, 0x1c
        /*0082*/ 	.short	(.L_27 - .L_26)


	//   ....[0]....
.L_26:
        /*0084*/ 	.word	0x00000420


	//----- nvinfo : EIATTR_REQNTID
	.align		4
.L_27:
        /*0088*/ 	.byte	0x04, 0x10
        /*008a*/ 	.short	(.L_29 - .L_28)
.L_28:
        /*008c*/ 	.word	0x00000100
        /*0090*/ 	.word	0x00000001
        /*0094*/ 	.word	0x00000001


	//----- nvinfo : EIATTR_CBANK_PARAM_SIZE
	.align		4
.L_29:
        /*0098*/ 	.byte	0x03, 0x19
        /*009a*/ 	.short	0x0034


	//----- nvinfo : EIATTR_PARAM_CBANK
	.align		4
        /*009c*/ 	.byte	0x04, 0x0a
        /*009e*/ 	.short	(.L_31 - .L_30)
	.align		4
.L_30:
        /*00a0*/ 	.word	index@(.nv.constant0.triton_poi_fused__native_batch_norm_legit_no_training_hardtanh_5)
        /*00a4*/ 	.short	0x0210
        /*00a6*/ 	.short	0x0034


	//----- nvinfo : EIATTR_SW_WAR
	.align		4
.L_31:
        /*00a8*/ 	.byte	0x04, 0x36
        /*00aa*/ 	.short	(.L_33 - .L_32)
.L_32:
        /*00ac*/ 	.word	0x00000008
.L_33:


//--------------------- .nv.callgraph             --------------------------
	.section	.nv.callgraph,"",@"SHT_CUDA_CALLGRAPH"
	.align	4
	.sectionentsize	8
	.align		4
        /*0000*/ 	.word	0x00000000
	.align		4
        /*0004*/ 	.word	0xffffffff
	.align		4
        /*0008*/ 	.word	0x00000000
	.align		4
        /*000c*/ 	.word	0xfffffffe
	.align		4
        /*0010*/ 	.word	0x00000000
	.align		4
        /*0014*/ 	.word	0xfffffffd
	.align		4
        /*0018*/ 	.word	0x00000000
	.align		4
        /*001c*/ 	.word	0xfffffffc


//--------------------- .nv.constant4             --------------------------
	.section	.nv.constant4,"a",@progbits
	.align	8
	.align		8
.nv.constant4:
        /*0000*/ 	.dword	_$_str
	.align		8
        /*0008*/ 	.dword	_$_str_$_2


//--------------------- .text.triton_poi_fused__native_batch_norm_legit_no_training_hardtanh_5 --------------------------
	.section	.text.triton_poi_fused__native_batch_norm_legit_no_training_hardtanh_5,"ax",@progbits
	.align	128
        .global         triton_poi_fused__native_batch_norm_legit_no_training_hardtanh_5
        .type           triton_poi_fused__native_batch_norm_legit_no_training_hardtanh_5,@function
        .size           triton_poi_fused__native_batch_norm_legit_no_training_hardtanh_5,(.L_x_1 - triton_poi_fused__native_batch_norm_legit_no_training_hardtanh_5)
        .other          triton_poi_fused__native_batch_norm_legit_no_training_hardtanh_5,@"STO_CUDA_ENTRY STV_DEFAULT"
triton_poi_fused__native_batch_norm_legit_no_training_hardtanh_5:
.text.triton_poi_fused__native_batch_norm_legit_no_training_hardtanh_5:
[----:B------:R-:W-:Y:S01]  /*0000*/  LDC R1, c[0x0][0x28] ;  /* 0x00000a00ff017b82 */ /* 0x000fe20000000800 */
[----:B------:R-:W1:Y:S07]  /*0010*/  S2R R0, SR_TID.X ;  /* 0x0000000000007919 */ /* 0x000e6e0000002100 */
[----:B------:R-:W2:Y:S01]  /*0020*/  LDC.64 R2, c[0x0][0x220] ;  /* 0x00008800ff027b82 */ /* 0x000ea20000000a00 */
[----:B------:R-:W-:Y:S01]  /*0030*/  ULDC.64 UR4, c[0x0][0x208] ;  /* 0x0000820000047ab9 */ /* 0x000fe20000000a00 */
[----:B------:R-:W3:Y:S06]  /*0040*/  S2R R5, SR_CTAID.X ;  /* 0x0000000000057919 */ /* 0x000eec0000002500 */
[----:B------:R-:W4:Y:S08]  /*0050*/  LDC.64 R6, c[0x0][0x218] ;  /* 0x00008600ff067b82 */ /* 0x000f300000000a00 */
[----:B------:R-:W5:Y:S08]  /*0060*/  LDC.64 R8, c[0x0][0x228] ;  /* 0x00008a00ff087b82 */ /* 0x000f700000000a00 */
[----:B------:R-:W5:Y:S01]  /*0070*/  LDC.64 R10, c[0x0][0x230] ;  /* 0x00008c00ff0a7b82 */ /* 0x000f620000000a00 */
[----:B-1----:R-:W-:-:S04]  /*0080*/  SHF.L.U32 R0, R0, 0x1, RZ ;  /* 0x0000000100007819 */ /* 0x002fc800000006ff */
[----:B------:R-:W-:-:S04]  /*0090*/  LOP3.LUT R0, R0, 0x1fe, RZ, 0xc0, !PT ;  /* 0x000001fe00007812 */ /* 0x000fc800078ec0ff */
[----:B---3--:R-:W-:-:S05]  /*00a0*/  LEA R0, R5, R0, 0x9 ;  /* 0x0000000005007211 */ /* 0x008fca00078e48ff */
[----:B------:R-:W-:-:S05]  /*00b0*/  IMAD.HI R4, R0, 0x2aaaaaab, RZ ;  /* 0x2aaaaaab00047827 */ /* 0x000fca00078e02ff */
[----:B------:R-:W-:-:S04]  /*00c0*/  SHF.R.U32.HI R5, RZ, 0x1f, R4 ;  /* 0x0000001fff057819 */ /* 0x000fc80000011604 */
[----:B------:R-:W-:-:S05]  /*00d0*/  LEA.HI R5, R4, R5, RZ, 0x1c ;  /* 0x0000000504057211 */ /* 0x000fca00078fe0ff */
[----:B------:R-:W-:Y:S02]  /*00e0*/  IMAD R13, R5, -0x60, R0 ;  /* 0xffffffa0050d7824 */ /* 0x000fe400078e0200 */
[----:B------:R-:W1:Y:S02]  /*00f0*/  LDC.64 R4, c[0x0][0x210] ;  /* 0x00008400ff047b82 */ /* 0x000e640000000a00 */
[----:B--2---:R-:W-:-:S06]  /*0100*/  IMAD.WIDE R2, R13, 0x4, R2 ;  /* 0x000000040d027825 */ /* 0x004fcc00078e0202 */
[----:B------:R-:W2:Y:S01]  /*0110*/  LDG.E.EL.64 R2, desc[UR4][R2.64] ;  /* 0x0000000402027981 */ /* 0x000ea2000c2e1b00 */
[----:B----4-:R-:W-:-:S04]  /*0120*/  IMAD.WIDE R6, R13, 0x4, R6 ;  /* 0x000000040d067825 */ /* 0x010fc800078e0206 */
[C---:B-----5:R-:W-:Y:S02]  /*0130*/  IMAD.WIDE R8, R13.reuse, 0x4, R8 ;  /* 0x000000040d087825 */ /* 0x060fe400078e0208 */
[----:B------:R-:W3:Y:S02]  /*0140*/  LDG.E.EL.64 R6, desc[UR4][R6.64] ;  /* 0x0000000406067981 */ /* 0x000ee4000c2e1b00 */
[----:B0-----:R-:W-:Y:S02]  /*0150*/  IMAD.WIDE R10, R13, 0x4, R10 ;  /* 0x000000040d0a7825 */ /* 0x001fe400078e020a */
[----:B------:R-:W4:Y:S04]  /*0160*/  LDG.E.EL.64 R8, desc[UR4][R8.64] ;  /* 0x0000000408087981 */ /* 0x000f28000c2e1b00 */
[----:B------:R-:W4:Y:S01]  /*0170*/  LDG.E.EL.64 R10, desc[UR4][R10.64] ;  /* 0x000000040a0a7981 */ /* 0x000f22000c2e1b00 */
[----:B-1----:R-:W-:-:S06]  /*0180*/  IMAD.WIDE R4, R0, 0x4, R4 ;  /* 0x0000000400047825 */ /* 0x002fcc00078e0204 */
[----:B------:R-:W3:Y:S01]  /*0190*/  LDG.E.64 R4, desc[UR4][R4.64] ;  /* 0x0000000404047981 */ /* 0x000ee2000c1e1b00 */
[----:B--2---:R-:W-:Y:S01]  /*01a0*/  FADD R2, R2, 9.9999997473787516356e-06 ;  /* 0x3727c5ac02027421 */ /* 0x004fe20000000000 */
[----:B------:R-:W-:-:S03]  /*01b0*/  FADD R3, R3, 9.9999997473787516356e-06 ;  /* 0x3727c5ac03037421 */ /* 0x000fc60000000000 */
[----:B------:R-:W0:Y:S08]  /*01c0*/  MUFU.SQRT R12, R2 ;  /* 0x00000002000c7308 */ /* 0x000e300000002000 */
[----:B------:R-:W1:Y:S01]  /*01d0*/  MUFU.SQRT R13, R3 ;  /* 0x00000003000d7308 */ /* 0x000e620000002000 */
[C---:B0-----:R-:W-:Y:S02]  /*01e0*/  FSETP.GT.AND P0, PT, R12.reuse, 8.50705917302346158658e+37, PT ;  /* 0x7e8000000c00780b */ /* 0x041fe40003f04000 */
[----:B------:R-:W-:-:S02]  /*01f0*/  FSETP.GEU.AND P2, PT, R12, 1.175494350822287508e-38, PT ;  /* 0x008000000c00780b */ /* 0x000fc40003f4e000 */
[C---:B-1----:R-:W-:Y:S02]  /*0200*/  FSETP.GT.AND P1, PT, R13.reuse, 8.50705917302346158658e+37, PT ;  /* 0x7e8000000d00780b */ /* 0x042fe40003f24000 */
[----:B------:R-:W-:-:S07]  /*0210*/  FSETP.GEU.AND P3, PT, R13, 1.175494350822287508e-38, PT ;  /* 0x008000000d00780b */ /* 0x000fce0003f6e000 */
[----:B------:R-:W-:Y:S01]  /*0220*/  @P0 FMUL R12, R12, 0.25 ;  /* 0x3e8000000c0c0820 */ /* 0x000fe20000400000 */
[----:B------:R-:W-:-:S03]  /*0230*/  HFMA2.MMA R2, -RZ, RZ, 1.625, 0 ;  /* 0x3e800000ff027435 */ /* 0x000fc600000001ff */
[----:B------:R-:W-:Y:S01]  /*0240*/  @!P2 FMUL R12, R12, 16777216 ;  /* 0x4b8000000c0ca820 */ /* 0x000fe20000400000 */
[----:B------:R-:W-:-:S04]  /*0250*/  @P1 FMUL R13, R13, 0.25 ;  /* 0x3e8000000d0d1820 */ /* 0x000fc80000400000 */
[----:B------:R-:W-:Y:S01]  /*0260*/  @!P3 FMUL R13, R13, 16777216 ;  /* 0x4b8000000d0db820 */ /* 0x000fe20000400000 */
[----:B------:R-:W0:Y:S01]  /*0270*/  MUFU.RCP R12, R12 ;  /* 0x0000000c000c7308 */ /* 0x000e220000001000 */
[----:B------:R-:W-:-:S07]  /*0280*/  FSEL R3, R2, 1, P0 ;  /* 0x3f80000002037808 */ /* 0x000fce0000000000 */
[----:B------:R-:W1:Y:S01]  /*0290*/  MUFU.RCP R13, R13 ;  /* 0x0000000d000d7308 */ /* 0x000e620000001000 */
[----:B------:R-:W-:Y:S01]  /*02a0*/  FSEL R2, R2, 1, P1 ;  /* 0x3f80000002027808 */ /* 0x000fe20000800000 */
[----:B------:R-:W-:Y:S01]  /*02b0*/  @!P2 FMUL R3, R3, 16777216 ;  /* 0x4b8000000303a820 */ /* 0x000fe20000400000 */
[----:B---3--:R-:W-:-:S03]  /*02c0*/  FADD R4, R4, -R6 ;  /* 0x8000000604047221 */ /* 0x008fc60000000000 */
[----:B------:R-:W-:Y:S01]  /*02d0*/  @!P3 FMUL R2, R2, 16777216 ;  /* 0x4b8000000202b820 */ /* 0x000fe20000400000 */
[----:B0-----:R-:W-:Y:S01]  /*02e0*/  FMUL R3, R12, R3 ;  /* 0x000000030c037220 */ /* 0x001fe20000400000 */
[----:B------:R-:W-:-:S03]  /*02f0*/  FADD R5, R5, -R7 ;  /* 0x8000000705057221 */ /* 0x000fc60000000000 */
[----:B------:R-:W-:Y:S01]  /*0300*/  FMUL R7, R4, R3 ;  /* 0x0000000304077220 */ /* 0x000fe20000400000 */
[----:B-1----:R-:W-:-:S03]  /*0310*/  FMUL R2, R13, R2 ;  /* 0x000000020d027220 */ /* 0x002fc60000400000 */
[----:B----4-:R-:W-:Y:S01]  /*0320*/  FFMA R7, R8, R7, R10 ;  /* 0x0000000708077223 */ /* 0x010fe2000000000a */
[----:B------:R-:W-:Y:S02]  /*0330*/  FMUL R4, R5, R2 ;  /* 0x0000000205047220 */ /* 0x000fe40000400000 */
[----:B------:R-:W0:Y:S02]  /*0340*/  LDC.64 R2, c[0x0][0x238] ;  /* 0x00008e00ff027b82 */ /* 0x000e240000000a00 */
[----:B------:R-:W-:Y:S01]  /*0350*/  FFMA R4, R9, R4, R11 ;  /* 0x0000000409047223 */ /* 0x000fe2000000000b */
[----:B------:R-:W-:-:S04]  /*0360*/  FSETP.GTU.AND P0, PT, R7, RZ, PT ;  /* 0x000000ff0700720b */ /* 0x000fc80003f0c000 */
[C---:B------:R-:W-:Y:S02]  /*0370*/  FSETP.GTU.AND P1, PT, R4.reuse, RZ, PT ;  /* 0x000000ff0400720b */ /* 0x040fe40003f2c000 */
[----:B------:R-:W-:Y:S02]  /*0380*/  FSEL R6, R7, RZ, P0 ;  /* 0x000000ff07067208 */ /* 0x000fe40000000000 */
[----:B------:R-:W-:Y:S02]  /*0390*/  FSEL R7, R4, RZ, P1 ;  /* 0x000000ff04077208 */ /* 0x000fe40000800000 */
[C---:B------:R-:W-:Y:S02]  /*03a0*/  FSETP.GEU.AND P2, PT, R6.reuse, 6, PT ;  /* 0x40c000000600780b */ /* 0x040fe40003f4e000 */
[----:B------:R-:W-:Y:S02]  /*03b0*/  FSETP.GEU.AND P3, PT, R7, 6, PT ;  /* 0x40c000000700780b */ /* 0x000fe40003f6e000 */
[----:B------:R-:W-:-:S02]  /*03c0*/  FSETP.NAN.AND P0, PT, R6, R6, PT ;  /* 0x000000060600720b */ /* 0x000fc40003f08000 */
[----:B------:R-:W-:Y:S01]  /*03d0*/  FSETP.NAN.AND P1, PT, R7, R7, PT ;  /* 0x000000070700720b */ /* 0x000fe20003f28000 */
[----:B0-----:R-:W-:-:S06]  /*03e0*/  IMAD.WIDE R2, R0, 0x4, R2 ;  /* 0x0000000400027825 */ /* 0x001fcc00078e0202 */
[----:B------:R-:W-:Y:S02]  /*03f0*/  @P2 SEL R6, R6, 0x40c00000, P0 ;  /* 0x40c0000006062807 */ /* 0x000fe40000000000 */
[----:B------:R-:W-:-:S05]  /*0400*/  @P3 SEL R7, R7, 0x40c00000, P1 ;  /* 0x40c0000007073807 */ /* 0x000fca0000800000 */
[----:B------:R-:W-:Y:S01]  /*0410*/  STG.E.64 desc[UR4][R2.64], R6 ;  /* 0x0000000602007986 */ /* 0x000fe2000c101b04 */
[----:B------:R-:W-:Y:S05]  /*0420*/  EXIT ;  /* 0x000000000000794d */ /* 0x000fea0003800000 */
.L_x_0:
[----:B------:R-:W-:-:S00]  /*0430*/  BRA `(.L_x_0) ;  /* 0xfffffffc00fc7947 */ /* 0x000fc0000383ffff */
[----:B------:R-:W-:-:S00]  /*0440*/  NOP ;  /* 0x0000000000007918 */ /* 0x000fc00000000000 */
        /* <DEDUP_REMOVED lines=11> */
.L_x_1:


//--------------------- .nv.global.init           --------------------------
	.section	.nv.global.init,"aw",@progbits
.nv.global.init:
	.type		_$_str,@object
	.size		_$_str,(_$_str_$_2 - _$_str)
_$_str:
        /*0000*/ 	.byte	0x5f, 0x5f, 0x43, 0x55, 0x44, 0x41, 0x5f, 0x46, 0x54, 0x5a, 0x00
	.type		_$_str_$_2,@object
	.size		_$_str_$_2,(.L_1 - _$_str_$_2)
_$_str_$_2:
        /*000b*/ 	.byte	0x5f, 0x5f, 0x43, 0x55, 0x44, 0x41, 0x5f, 0x50, 0x52, 0x45, 0x43, 0x5f, 0x53, 0x51, 0x52, 0x54
        /*001b*/ 	.byte	0x00
.L_1:


//--------------------- .nv.constant0.triton_poi_fused__native_batch_norm_legit_no_training_hardtanh_5 --------------------------
	.section	.nv.constant0.triton_poi_fused__native_batch_norm_legit_no_training_hardtanh_5,"a",@progbits
	.sectionflags	@""
	.align	4
.nv.constant0.triton_poi_fused__native_batch_norm_legit_no_training_hardtanh_5:
	.zero		580
